//
// Generated by NVIDIA NVVM Compiler
//
// Compiler Build ID: CL-36424714
// Cuda compilation tools, release 13.0, V13.0.88
// Based on NVVM 20.0.0
//

.version 9.0
.target sm_100
.address_size 64

	// .globl	_Z21swiglu_tile_64_kernelPfS_S_
.global .align 4 .b8 gate[32768];
.global .align 4 .b8 up[32768];
.global .align 4 .b8 neg_gate[32768];
.global .align 4 .b8 exp_neg_gate[32768];
.global .align 4 .b8 one_plus_exp[32768];
.global .align 4 .b8 sigmoid_gate[32768];
.global .align 4 .b8 gate_silu[32768];
.global .align 4 .b8 result[32768];

.visible .entry _Z21swiglu_tile_64_kernelPfS_S_(
	.param .u64 .ptr .align 1 _Z21swiglu_tile_64_kernelPfS_S__param_0,
	.param .u64 .ptr .align 1 _Z21swiglu_tile_64_kernelPfS_S__param_1,
	.param .u64 .ptr .align 1 _Z21swiglu_tile_64_kernelPfS_S__param_2
)
{
	.reg .pred 	%p<4>;
	.reg .b32 	%r<11>;
	.reg .b32 	%f<10>;
	.reg .b64 	%rd<37>;

	ld.param.u64 	%rd1, [_Z21swiglu_tile_64_kernelPfS_S__param_0];
	ld.param.u64 	%rd2, [_Z21swiglu_tile_64_kernelPfS_S__param_1];
	ld.param.u64 	%rd3, [_Z21swiglu_tile_64_kernelPfS_S__param_2];
	mov.u32 	%r3, %tid.y;
	mov.u32 	%r4, %ctaid.y;
	mov.u32 	%r5, %ntid.y;
	mad.lo.s32 	%r1, %r4, %r5, %r3;
	mov.u32 	%r6, %tid.x;
	mov.u32 	%r7, %ctaid.x;
	mov.u32 	%r8, %ntid.x;
	mad.lo.s32 	%r2, %r7, %r8, %r6;
	setp.gt.u32 	%p1, %r1, 63;
	setp.gt.s32 	%p2, %r2, 127;
	or.pred  	%p3, %p1, %p2;
	@%p3 bra 	$L__BB0_2;
	cvta.to.global.u64 	%rd4, %rd1;
	cvta.to.global.u64 	%rd5, %rd2;
	cvta.to.global.u64 	%rd6, %rd3;
	shl.b32 	%r9, %r1, 7;
	add.s32 	%r10, %r9, %r2;
	mul.wide.s32 	%rd7, %r10, 4;
	add.s64 	%rd8, %rd4, %rd7;
	ld.global.f32 	%f1, [%rd8];
	mul.wide.u32 	%rd9, %r1, 512;
	mov.u64 	%rd10, gate;
	add.s64 	%rd11, %rd10, %rd9;
	mul.wide.s32 	%rd12, %r2, 4;
	add.s64 	%rd13, %rd11, %rd12;
	st.global.f32 	[%rd13], %f1;
	add.s64 	%rd14, %rd5, %rd7;
	ld.global.f32 	%f2, [%rd14];
	mov.u64 	%rd15, up;
	add.s64 	%rd16, %rd15, %rd9;
	add.s64 	%rd17, %rd16, %rd12;
	st.global.f32 	[%rd17], %f2;
	neg.f32 	%f3, %f1;
	mov.u64 	%rd18, neg_gate;
	add.s64 	%rd19, %rd18, %rd9;
	add.s64 	%rd20, %rd19, %rd12;
	st.global.f32 	[%rd20], %f3;
	mul.f32 	%f4, %f1, 0fBFB8AA3B;
	ex2.approx.f32 	%f5, %f4;
	mov.u64 	%rd21, exp_neg_gate;
	add.s64 	%rd22, %rd21, %rd9;
	add.s64 	%rd23, %rd22, %rd12;
	st.global.f32 	[%rd23], %f5;
	add.f32 	%f6, %f5, 0f3F800000;
	mov.u64 	%rd24, one_plus_exp;
	add.s64 	%rd25, %rd24, %rd9;
	add.s64 	%rd26, %rd25, %rd12;
	st.global.f32 	[%rd26], %f6;
	rcp.rn.f32 	%f7, %f6;
	mov.u64 	%rd27, sigmoid_gate;
	add.s64 	%rd28, %rd27, %rd9;
	add.s64 	%rd29, %rd28, %rd12;
	st.global.f32 	[%rd29], %f7;
	mul.f32 	%f8, %f7, %f1;
	mov.u64 	%rd30, gate_silu;
	add.s64 	%rd31, %rd30, %rd9;
	add.s64 	%rd32, %rd31, %rd12;
	st.global.f32 	[%rd32], %f8;
	mul.f32 	%f9, %f8, %f2;
	mov.u64 	%rd33, result;
	add.s64 	%rd34, %rd33, %rd9;
	add.s64 	%rd35, %rd34, %rd12;
	st.global.f32 	[%rd35], %f9;
	add.s64 	%rd36, %rd6, %rd7;
	st.global.f32 	[%rd36], %f9;
$L__BB0_2:
	ret;

}


// ===== COMPILED SASS (sm_100) =====

	.target	sm_100

	.elftype	@"ET_EXEC"


//--------------------- .note.nv.tkinfo           --------------------------
	.section	.note.nv.tkinfo,"",@"SHT_NOTE"
	.sectionflags	@"SHF_NOTE_NV_TKINFO"
	.tkinfo
        /*0018*/ 	.word	0x00000002
        /*0030*/ 	.string	""
        /*0030*/ 	.string	"ptxas"
        /*0030*/ 	.string	"Cuda compilation tools, release 13.0, V13.0.88"
        /*0030*/ 	.string	"Build cuda_13.0.r13.0/compiler.36424714_0"
        /*0030*/ 	.string	"-arch sm_100 -m 64 "



//--------------------- .note.nv.cuinfo           --------------------------
	.section	.note.nv.cuinfo,"",@"SHT_NOTE"
	.sectionflags	@"SHF_NOTE_NV_CUINFO"
        /*0018*/ 	.short	0x0002
        /*001a*/ 	.short	0x0064
        /*001c*/ 	.short	0x0082
	.zero		2


//--------------------- .nv.info                  --------------------------
	.section	.nv.info,"",@"SHT_CUDA_INFO"
	.align	4


	//----- nvinfo : EIATTR_REGCOUNT
	.align		4
        /*0000*/ 	.byte	0x04, 0x2f
        /*0002*/ 	.short	(.L_9 - .L_8)
	.align		4
.L_8:
        /*0004*/ 	.word	index@(_Z21swiglu_tile_64_kernelPfS_S_)
        /*0008*/ 	.word	0x00000018


	//----- nvinfo : EIATTR_FRAME_SIZE
	.align		4
.L_9:
        /*000c*/ 	.byte	0x04, 0x11
        /*000e*/ 	.short	(.L_11 - .L_10)
	.align		4
.L_10:
        /*0010*/ 	.word	index@($__internal_0_$__cuda_sm20_rcp_rn_f32_slowpath)
        /*0014*/ 	.word	0x00000000


	//----- nvinfo : EIATTR_FRAME_SIZE
	.align		4
.L_11:
        /*0018*/ 	.byte	0x04, 0x11
        /*001a*/ 	.short	(.L_13 - .L_12)
	.align		4
.L_12:
        /*001c*/ 	.word	index@(_Z21swiglu_tile_64_kernelPfS_S_)
        /*0020*/ 	.word	0x00000000


	//----- nvinfo : EIATTR_MIN_STACK_SIZE
	.align		4
.L_13:
        /*0024*/ 	.byte	0x04, 0x12
        /*0026*/ 	.short	(.L_15 - .L_14)
	.align		4
.L_14:
        /*0028*/ 	.word	index@(_Z21swiglu_tile_64_kernelPfS_S_)
        /*002c*/ 	.word	0x00000000
.L_15:


//--------------------- .nv.compat                --------------------------
	.section	.nv.compat,"",@"SHT_CUDA_COMPAT_INFO"
	.align	4
        /*0000*/ 	.byte	0x02, 0x09, 0x00, 0x00, 0x02, 0x02, 0x01, 0x00, 0x02, 0x05, 0x05, 0x00, 0x03, 0x07, 0x01, 0x01
        /*0010*/ 	.byte	0x02, 0x03, 0x00, 0x00, 0x02, 0x06, 0x01, 0x00, 0x04, 0x0b, 0x08, 0x00, 0x01, 0x00, 0x00, 0x00
        /*0020*/ 	.byte	0x00, 0x00, 0x00, 0x00


//--------------------- .nv.info._Z21swiglu_tile_64_kernelPfS_S_ --------------------------
	.section	.nv.info._Z21swiglu_tile_64_kernelPfS_S_,"",@"SHT_CUDA_INFO"
	.sectionflags	@""
	.align	4


	//----- nvinfo : EIATTR_CUDA_API_VERSION
	.align		4
        /*0000*/ 	.byte	0x04, 0x37
        /*0002*/ 	.short	(.L_17 - .L_16)
.L_16:
        /*0004*/ 	.word	0x00000082


	//----- nvinfo : EIATTR_KPARAM_INFO
	.align		4
.L_17:
        /*0008*/ 	.byte	0x04, 0x17
        /*000a*/ 	.short	(.L_19 - .L_18)
.L_18:
        /*000c*/ 	.word	0x00000000
        /*0010*/ 	.short	0x0002
        /*0012*/ 	.short	0x0010
        /*0014*/ 	.byte	0x00, 0xf5, 0x21, 0x00


	//----- nvinfo : EIATTR_KPARAM_INFO
	.align		4
.L_19:
        /*0018*/ 	.byte	0x04, 0x17
        /*001a*/ 	.short	(.L_21 - .L_20)
.L_20:
        /*001c*/ 	.word	0x00000000
        /*0020*/ 	.short	0x0001
        /*0022*/ 	.short	0x0008
        /*0024*/ 	.byte	0x00, 0xf5, 0x21, 0x00


	//----- nvinfo : EIATTR_KPARAM_INFO
	.align		4
.L_21:
        /*0028*/ 	.byte	0x04, 0x17
        /*002a*/ 	.short	(.L_23 - .L_22)
.L_22:
        /*002c*/ 	.word	0x00000000
        /*0030*/ 	.short	0x0000
        /*0032*/ 	.short	0x0000
        /*0034*/ 	.byte	0x00, 0xf5, 0x21, 0x00


	//----- nvinfo : EIATTR_SPARSE_MMA_MASK
	.align		4
.L_23:
        /*0038*/ 	.byte	0x03, 0x50
        /*003a*/ 	.short	0x0000


	//----- nvinfo : EIATTR_MAXREG_COUNT
	.align		4
        /*003c*/ 	.byte	0x03, 0x1b
        /*003e*/ 	.short	0x00ff


	//----- nvinfo : EIATTR_MERCURY_ISA_VERSION
	.align		4
        /*0040*/ 	.byte	0x03, 0x5f
        /*0042*/ 	.short	0x0101


	//----- nvinfo : EIATTR_VRC_CTA_INIT_COUNT
	.align		4
        /*0044*/ 	.byte	0x02, 0x4a
	.zero		1
	.zero		1


	//----- nvinfo : EIATTR_EXIT_INSTR_OFFSETS
	.align		4
        /*0048*/ 	.byte	0x04, 0x1c
        /*004a*/ 	.short	(.L_25 - .L_24)


	//   ....[0]....
.L_24:
        /*004c*/ 	.word	0x000000b0


	//   ....[1]....
        /*0050*/ 	.word	0x000004d0


	//----- nvinfo : EIATTR_CRS_STACK_SIZE
	.align		4
.L_25:
        /*0054*/ 	.byte	0x04, 0x1e
        /*0056*/ 	.short	(.L_27 - .L_26)
.L_26:
        /*0058*/ 	.word	0x00000000


	//----- nvinfo : EIATTR_CBANK_PARAM_SIZE
	.align		4
.L_27:
        /*005c*/ 	.byte	0x03, 0x19
        /*005e*/ 	.short	0x0018


	//----- nvinfo : EIATTR_PARAM_CBANK
	.align		4
        /*0060*/ 	.byte	0x04, 0x0a
        /*0062*/ 	.short	(.L_29 - .L_28)
	.align		4
.L_28:
        /*0064*/ 	.word	index@(.nv.constant0._Z21swiglu_tile_64_kernelPfS_S_)
        /*0068*/ 	.short	0x0380
        /*006a*/ 	.short	0x0018


	//----- nvinfo : EIATTR_SW_WAR
	.align		4
.L_29:
        /*006c*/ 	.byte	0x04, 0x36
        /*006e*/ 	.short	(.L_31 - .L_30)
.L_30:
        /*0070*/ 	.word	0x00000008
.L_31:


//--------------------- .nv.callgraph             --------------------------
	.section	.nv.callgraph,"",@"SHT_CUDA_CALLGRAPH"
	.align	4
	.sectionentsize	8
	.align		4
        /*0000*/ 	.word	0x00000000
	.align		4
        /*0004*/ 	.word	0xffffffff
	.align		4
        /*0008*/ 	.word	0x00000000
	.align		4
        /*000c*/ 	.word	0xfffffffe
	.align		4
        /*0010*/ 	.word	0x00000000
	.align		4
        /*0014*/ 	.word	0xfffffffd
	.align		4
        /*0018*/ 	.word	0x00000000
	.align		4
        /*001c*/ 	.word	0xfffffffc


//--------------------- .nv.constant4             --------------------------
	.section	.nv.constant4,"a",@progbits
	.align	8
	.align		8
.nv.constant4:
        /*0000*/ 	.dword	gate
	.align		8
        /*0008*/ 	.dword	up
	.align		8
        /*0010*/ 	.dword	neg_gate
	.align		8
        /*0018*/ 	.dword	exp_neg_gate
	.align		8
        /*0020*/ 	.dword	one_plus_exp
	.align		8
        /*0028*/ 	.dword	sigmoid_gate
	.align		8
        /*0030*/ 	.dword	gate_silu
	.align		8
        /*0038*/ 	.dword	result


//--------------------- .text._Z21swiglu_tile_64_kernelPfS_S_ --------------------------
	.section	.text._Z21swiglu_tile_64_kernelPfS_S_,"ax",@progbits
	.align	128
        .global         _Z21swiglu_tile_64_kernelPfS_S_
        .type           _Z21swiglu_tile_64_kernelPfS_S_,@function
        .size           _Z21swiglu_tile_64_kernelPfS_S_,(.L_x_8 - _Z21swiglu_tile_64_kernelPfS_S_)
        .other          _Z21swiglu_tile_64_kernelPfS_S_,@"STO_CUDA_ENTRY STV_DEFAULT"
_Z21swiglu_tile_64_kernelPfS_S_:
.text._Z21swiglu_tile_64_kernelPfS_S_:
[----:B------:R-:W-:Y:S01]  /*0000*/  LDC R1, c[0x0][0x37c] ;  /* 0x0000df00ff017b82 */ /* 0x000fe20000000800 */
[----:B------:R-:W0:Y:S07]  /*0010*/  S2R R3, SR_TID.X ;  /* 0x0000000000037919 */ /* 0x000e2e0000002100 */
[----:B------:R-:W1:Y:S01]  /*0020*/  LDC R5, c[0x0][0x364] ;  /* 0x0000d900ff057b82 */ /* 0x000e620000000800 */
[----:B------:R-:W1:Y:S07]  /*0030*/  S2R R4, SR_TID.Y ;  /* 0x0000000000047919 */ /* 0x000e6e0000002200 */
[----:B------:R-:W0:Y:S08]  /*0040*/  S2UR UR5, SR_CTAID.X ;  /* 0x00000000000579c3 */ /* 0x000e300000002500 */
[----:B------:R-:W0:Y:S08]  /*0050*/  LDC R0, c[0x0][0x360] ;  /* 0x0000d800ff007b82 */ /* 0x000e300000000800 */
[----:B------:R-:W1:Y:S01]  /*0060*/  S2UR UR4, SR_CTAID.Y ;  /* 0x00000000000479c3 */ /* 0x000e620000002600 */
[----:B0-----:R-:W-:-:S05]  /*0070*/  IMAD R3, R0, UR5, R3 ;  /* 0x0000000500037c24 */ /* 0x001fca000f8e0203 */
[----:B------:R-:W-:Y:S01]  /*0080*/  ISETP.GT.AND P0, PT, R3, 0x7f, PT ;  /* 0x0000007f0300780c */ /* 0x000fe20003f04270 */
[----:B-1----:R-:W-:-:S05]  /*0090*/  IMAD R4, R5, UR4, R4 ;  /* 0x0000000405047c24 */ /* 0x002fca000f8e0204 */
[----:B------:R-:W-:-:S13]  /*00a0*/  ISETP.GT.U32.OR P0, PT, R4, 0x3f, P0 ;  /* 0x0000003f0400780c */ /* 0x000fda0000704470 */
[----:B------:R-:W-:Y:S05]  /*00b0*/  @P0 EXIT ;  /* 0x000000000000094d */ /* 0x000fea0003800000 */
[----:B------:R-:W0:Y:S01]  /*00c0*/  LDC.64 R8, c[0x0][0x380] ;  /* 0x0000e000ff087b82 */ /* 0x000e220000000a00 */
[----:B------:R-:W1:Y:S01]  /*00d0*/  LDCU.64 UR4, c[0x0][0x358] ;  /* 0x00006b00ff0477ac */ /* 0x000e620008000a00 */
[----:B------:R-:W-:-:S06]  /*00e0*/  LEA R5, R4, R3, 0x7 ;  /* 0x0000000304057211 */ /* 0x000fcc00078e38ff */
[----:B------:R-:W2:Y:S08]  /*00f0*/  LDC.64 R10, c[0x4][RZ] ;  /* 0x01000000ff0a7b82 */ /* 0x000eb00000000a00 */
[----:B------:R-:W3:Y:S01]  /*0100*/  LDC.64 R12, c[0x0][0x388] ;  /* 0x0000e200ff0c7b82 */ /* 0x000ee20000000a00 */
[----:B0-----:R-:W-:-:S07]  /*0110*/  IMAD.WIDE R8, R5, 0x4, R8 ;  /* 0x0000000405087825 */ /* 0x001fce00078e0208 */
[----:B------:R-:W0:Y:S01]  /*0120*/  LDC.64 R14, c[0x4][0x8] ;  /* 0x01000200ff0e7b82 */ /* 0x000e220000000a00 */
[----:B-1----:R-:W4:Y:S01]  /*0130*/  LDG.E R6, desc[UR4][R8.64] ;  /* 0x0000000408067981 */ /* 0x002f22000c1e1900 */
[----:B--2---:R-:W-:-:S06]  /*0140*/  IMAD.WIDE.U32 R10, R4, 0x200, R10 ;  /* 0x00000200040a7825 */ /* 0x004fcc00078e000a */
[----:B------:R-:W1:Y:S01]  /*0150*/  LDC.64 R16, c[0x4][0x10] ;  /* 0x01000400ff107b82 */ /* 0x000e620000000a00 */
[----:B------:R-:W-:-:S07]  /*0160*/  IMAD.WIDE R10, R3, 0x4, R10 ;  /* 0x00000004030a7825 */ /* 0x000fce00078e020a */
[----:B------:R-:W2:Y:S01]  /*0170*/  LDC.64 R18, c[0x4][0x18] ;  /* 0x01000600ff127b82 */ /* 0x000ea20000000a00 */
[----:B---3--:R-:W-:-:S07]  /*0180*/  IMAD.WIDE R12, R5, 0x4, R12 ;  /* 0x00000004050c7825 */ /* 0x008fce00078e020c */
[----:B------:R-:W3:Y:S01]  /*0190*/  LDC.64 R20, c[0x4][0x20] ;  /* 0x01000800ff147b82 */ /* 0x000ee20000000a00 */
[----:B----4-:R1:W-:Y:S04]  /*01a0*/  STG.E desc[UR4][R10.64], R6 ;  /* 0x000000060a007986 */ /* 0x0103e8000c101904 */
[----:B------:R2:W4:Y:S01]  /*01b0*/  LDG.E R7, desc[UR4][R12.64] ;  /* 0x000000040c077981 */ /* 0x000522000c1e1900 */
[----:B------:R-:W-:Y:S01]  /*01c0*/  FMUL R2, R6, -1.4426950216293334961 ;  /* 0xbfb8aa3b06027820 */ /* 0x000fe20000400000 */
[----:B0-----:R-:W-:Y:S01]  /*01d0*/  IMAD.WIDE.U32 R8, R4, 0x200, R14 ;  /* 0x0000020004087825 */ /* 0x001fe200078e000e */
[----:B------:R-:W-:Y:S03]  /*01e0*/  BSSY.RECONVERGENT B0, `(.L_x_0) ;  /* 0x000001d000007945 */ /* 0x000fe60003800200 */
[----:B------:R-:W-:Y:S01]  /*01f0*/  FSETP.GEU.AND P0, PT, R2, -126, PT ;  /* 0xc2fc00000200780b */ /* 0x000fe20003f0e000 */
[----:B---3--:R-:W-:-:S04]  /*0200*/  IMAD.WIDE.U32 R14, R4, 0x200, R20 ;  /* 0x00000200040e7825 */ /* 0x008fc800078e0014 */
[----:B-1----:R-:W-:-:S04]  /*0210*/  IMAD.WIDE.U32 R10, R4, 0x200, R16 ;  /* 0x00000200040a7825 */ /* 0x002fc800078e0010 */
[----:B--2---:R-:W-:-:S04]  /*0220*/  IMAD.WIDE.U32 R12, R4, 0x200, R18 ;  /* 0x00000200040c7825 */ /* 0x004fc800078e0012 */
[----:B------:R-:W-:Y:S01]  /*0230*/  FADD R19, -R6, -RZ ;  /* 0x800000ff06137221 */ /* 0x000fe20000000100 */
[----:B------:R-:W-:Y:S01]  /*0240*/  @!P0 FMUL R2, R2, 0.5 ;  /* 0x3f00000002028820 */ /* 0x000fe20000400000 */
[----:B------:R-:W-:-:S03]  /*0250*/  IMAD.WIDE R8, R3, 0x4, R8 ;  /* 0x0000000403087825 */ /* 0x000fc600078e0208 */
[----:B------:R-:W0:Y:S01]  /*0260*/  MUFU.EX2 R0, R2 ;  /* 0x0000000200007308 */ /* 0x000e220000000800 */
[----:B------:R-:W-:-:S04]  /*0270*/  IMAD.WIDE R10, R3, 0x4, R10 ;  /* 0x00000004030a7825 */ /* 0x000fc800078e020a */
[----:B------:R-:W-:-:S04]  /*0280*/  IMAD.WIDE R12, R3, 0x4, R12 ;  /* 0x00000004030c7825 */ /* 0x000fc800078e020c */
[----:B------:R-:W-:-:S04]  /*0290*/  IMAD.WIDE R14, R3, 0x4, R14 ;  /* 0x00000004030e7825 */ /* 0x000fc800078e020e */
[----:B0-----:R-:W-:-:S04]  /*02a0*/  @!P0 FMUL R0, R0, R0 ;  /* 0x0000000000008220 */ /* 0x001fc80000400000 */
[----:B------:R-:W-:-:S05]  /*02b0*/  FADD R17, R0, 1 ;  /* 0x3f80000000117421 */ /* 0x000fca0000000000 */
[----:B------:R-:W-:-:S04]  /*02c0*/  IADD3 R2, PT, PT, R17, 0x1800000, RZ ;  /* 0x0180000011027810 */ /* 0x000fc80007ffe0ff */
[----:B------:R-:W-:-:S04]  /*02d0*/  LOP3.LUT R2, R2, 0x7f800000, RZ, 0xc0, !PT ;  /* 0x7f80000002027812 */ /* 0x000fc800078ec0ff */
[----:B------:R-:W-:Y:S01]  /*02e0*/  ISETP.GT.U32.AND P0, PT, R2, 0x1ffffff, PT ;  /* 0x01ffffff0200780c */ /* 0x000fe20003f04070 */
[----:B----4-:R0:W-:Y:S04]  /*02f0*/  STG.E desc[UR4][R8.64], R7 ;  /* 0x0000000708007986 */ /* 0x0101e8000c101904 */
[----:B------:R0:W-:Y:S04]  /*0300*/  STG.E desc[UR4][R10.64], R19 ;  /* 0x000000130a007986 */ /* 0x0001e8000c101904 */
[----:B------:R0:W-:Y:S04]  /*0310*/  STG.E desc[UR4][R12.64], R0 ;  /* 0x000000000c007986 */ /* 0x0001e8000c101904 */
[----:B------:R0:W-:Y:S01]  /*0320*/  STG.E desc[UR4][R14.64], R17 ;  /* 0x000000110e007986 */ /* 0x0001e2000c101904 */
[----:B------:R-:W-:Y:S05]  /*0330*/  @P0 BRA `(.L_x_1) ;  /* 0x00000000000c0947 */ /* 0x000fea0003800000 */
[----:B0-----:R-:W-:-:S07]  /*0340*/  MOV R8, 0x360 ;  /* 0x0000036000087802 */ /* 0x001fce0000000f00 */
[----:B------:R-:W-:Y:S05]  /*0350*/  CALL.REL.NOINC `($__internal_0_$__cuda_sm20_rcp_rn_f32_slowpath) ;  /* 0x0000000000607944 */ /* 0x000fea0003c00000 */
[----:B------:R-:W-:Y:S05]  /*0360*/  BRA `(.L_x_2) ;  /* 0x0000000000107947 */ /* 0x000fea0003800000 */
.L_x_1:
[----:B0-----:R-:W0:Y:S02]  /*0370*/  MUFU.RCP R0, R17 ;  /* 0x0000001100007308 */ /* 0x001e240000001000 */
[----:B0-----:R-:W-:-:S04]  /*0380*/  FFMA R2, R17, R0, -1 ;  /* 0xbf80000011027423 */ /* 0x001fc80000000000 */
[----:B------:R-:W-:-:S04]  /*0390*/  FADD.FTZ R11, -R2, -RZ ;  /* 0x800000ff020b7221 */ /* 0x000fc80000010100 */
[----:B------:R-:W-:-:S07]  /*03a0*/  FFMA R11, R0, R11, R0 ;  /* 0x0000000b000b7223 */ /* 0x000fce0000000000 */
.L_x_2:
[----:B------:R-:W-:Y:S05]  /*03b0*/  BSYNC.RECONVERGENT B0 ;  /* 0x0000000000007941 */ /* 0x000fea0003800200 */
.L_x_0:
[----:B------:R-:W0:Y:S01]  /*03c0*/  LDC.64 R12, c[0x4][0x28] ;  /* 0x01000a00ff0c7b82 */ /* 0x000e220000000a00 */
[----:B------:R-:W-:-:S04]  /*03d0*/  FMUL R6, R6, R11 ;  /* 0x0000000b06067220 */ /* 0x000fc80000400000 */
[----:B------:R-:W-:-:S03]  /*03e0*/  FMUL R7, R7, R6 ;  /* 0x0000000607077220 */ /* 0x000fc60000400000 */
[----:B------:R-:W1:Y:S08]  /*03f0*/  LDC.64 R14, c[0x4][0x30] ;  /* 0x01000c00ff0e7b82 */ /* 0x000e700000000a00 */
[----:B------:R-:W2:Y:S08]  /*0400*/  LDC.64 R16, c[0x4][0x38] ;  /* 0x01000e00ff107b82 */ /* 0x000eb00000000a00 */
[----:B------:R-:W3:Y:S01]  /*0410*/  LDC.64 R8, c[0x0][0x390] ;  /* 0x0000e400ff087b82 */ /* 0x000ee20000000a00 */
[----:B0-----:R-:W-:-:S04]  /*0420*/  IMAD.WIDE.U32 R12, R4, 0x200, R12 ;  /* 0x00000200040c7825 */ /* 0x001fc800078e000c */
[----:B------:R-:W-:-:S04]  /*0430*/  IMAD.WIDE R12, R3, 0x4, R12 ;  /* 0x00000004030c7825 */ /* 0x000fc800078e020c */
[C---:B-1----:R-:W-:Y:S01]  /*0440*/  IMAD.WIDE.U32 R14, R4.reuse, 0x200, R14 ;  /* 0x00000200040e7825 */ /* 0x042fe200078e000e */
[----:B------:R-:W-:Y:S03]  /*0450*/  STG.E desc[UR4][R12.64], R11 ;  /* 0x0000000b0c007986 */ /* 0x000fe6000c101904 */
[----:B--2---:R-:W-:-:S04]  /*0460*/  IMAD.WIDE.U32 R16, R4, 0x200, R16 ;  /* 0x0000020004107825 */ /* 0x004fc800078e0010 */
[----:B------:R-:W-:-:S04]  /*0470*/  IMAD.WIDE R14, R3, 0x4, R14 ;  /* 0x00000004030e7825 */ /* 0x000fc800078e020e */
[----:B------:R-:W-:Y:S01]  /*0480*/  IMAD.WIDE R16, R3, 0x4, R16 ;  /* 0x0000000403107825 */ /* 0x000fe200078e0210 */
[----:B------:R-:W-:Y:S03]  /*0490*/  STG.E desc[UR4][R14.64], R6 ;  /* 0x000000060e007986 */ /* 0x000fe6000c101904 */
[----:B---3--:R-:W-:Y:S01]  /*04a0*/  IMAD.WIDE R8, R5, 0x4, R8 ;  /* 0x0000000405087825 */ /* 0x008fe200078e0208 */
[----:B------:R-:W-:Y:S04]  /*04b0*/  STG.E desc[UR4][R16.64], R7 ;  /* 0x0000000710007986 */ /* 0x000fe8000c101904 */
[----:B------:R-:W-:Y:S01]  /*04c0*/  STG.E desc[UR4][R8.64], R7 ;  /* 0x0000000708007986 */ /* 0x000fe2000c101904 */
[----:B------:R-:W-:Y:S05]  /*04d0*/  EXIT ;  /* 0x000000000000794d */ /* 0x000fea0003800000 */
        .weak           $__internal_0_$__cuda_sm20_rcp_rn_f32_slowpath
        .type           $__internal_0_$__cuda_sm20_rcp_rn_f32_slowpath,@function
        .size           $__internal_0_$__cuda_sm20_rcp_rn_f32_slowpath,(.L_x_8 - $__internal_0_$__cuda_sm20_rcp_rn_f32_slowpath)
$__internal_0_$__cuda_sm20_rcp_rn_f32_slowpath:
[----:B------:R-:W-:Y:S01]  /*04e0*/  SHF.L.U32 R0, R17, 0x1, RZ ;  /* 0x0000000111007819 */ /* 0x000fe200000006ff */
[----:B------:R-:W-:Y:S03]  /*04f0*/  BSSY.RECONVERGENT B1, `(.L_x_3) ;  /* 0x0000031000017945 */ /* 0x000fe60003800200 */
[----:B------:R-:W-:Y:S02]  /*0500*/  SHF.R.U32.HI R2, RZ, 0x18, R0 ;  /* 0x00000018ff027819 */ /* 0x000fe40000011600 */
[----:B------:R-:W-:Y:S02]  /*0510*/  MOV R0, R17 ;  /* 0x0000001100007202 */ /* 0x000fe40000000f00 */
[----:B------:R-:W-:-:S13]  /*0520*/  ISETP.NE.U32.AND P0, PT, R2, RZ, PT ;  /* 0x000000ff0200720c */ /* 0x000fda0003f05070 */
[----:B------:R-:W-:Y:S05]  /*0530*/  @P0 BRA `(.L_x_4) ;  /* 0x0000000000280947 */ /* 0x000fea0003800000 */
[----:B------:R-:W-:-:S04]  /*0540*/  SHF.L.U32 R2, R0, 0x1, RZ ;  /* 0x0000000100027819 */ /* 0x000fc800000006ff */
[----:B------:R-:W-:-:S13]  /*0550*/  ISETP.NE.AND P0, PT, R2, RZ, PT ;  /* 0x000000ff0200720c */ /* 0x000fda0003f05270 */
[----:B------:R-:W-:Y:S01]  /*0560*/  @P0 FFMA R10, R0, 1.84467440737095516160e+19, RZ ;  /* 0x5f800000000a0823 */ /* 0x000fe200000000ff */
[----:B------:R-:W-:Y:S08]  /*0570*/  @!P0 MUFU.RCP R9, R0 ;  /* 0x0000000000098308 */ /* 0x000ff00000001000 */
[----:B------:R-:W0:Y:S02]  /*0580*/  @P0 MUFU.RCP R11, R10 ;  /* 0x0000000a000b0308 */ /* 0x000e240000001000 */
[----:B0-----:R-:W-:-:S04]  /*0590*/  @P0 FFMA R2, R10, R11, -1 ;  /* 0xbf8000000a020423 */ /* 0x001fc8000000000b */
[----:B------:R-:W-:-:S04]  /*05a0*/  @P0 FADD.FTZ R2, -R2, -RZ ;  /* 0x800000ff02020221 */ /* 0x000fc80000010100 */
[----:B------:R-:W-:-:S04]  /*05b0*/  @P0 FFMA R2, R11, R2, R11 ;  /* 0x000000020b020223 */ /* 0x000fc8000000000b */
[----:B------:R-:W-:Y:S01]  /*05c0*/  @P0 FFMA R9, R2, 1.84467440737095516160e+19, RZ ;  /* 0x5f80000002090823 */ /* 0x000fe200000000ff */
[----:B------:R-:W-:Y:S06]  /*05d0*/  BRA `(.L_x_5) ;  /* 0x0000000000887947 */ /* 0x000fec0003800000 */
.L_x_4:
[----:B------:R-:W-:-:S04]  /*05e0*/  IADD3 R9, PT, PT, R2, -0xfd, RZ ;  /* 0xffffff0302097810 */ /* 0x000fc80007ffe0ff */
[----:B------:R-:W-:-:S13]  /*05f0*/  ISETP.GT.U32.AND P0, PT, R9, 0x1, PT ;  /* 0x000000010900780c */ /* 0x000fda0003f04070 */
[----:B------:R-:W-:Y:S05]  /*0600*/  @P0 BRA `(.L_x_6) ;  /* 0x0000000000780947 */ /* 0x000fea0003800000 */
[----:B------:R-:W-:Y:S01]  /*0610*/  LOP3.LUT R10, R0, 0x7fffff, RZ, 0xc0, !PT ;  /* 0x007fffff000a7812 */ /* 0x000fe200078ec0ff */
[----:B------:R-:W-:-:S03]  /*0620*/  HFMA2 R14, -RZ, RZ, 0, 1.78813934326171875e-07 ;  /* 0x00000003ff0e7431 */ /* 0x000fc600000001ff */
[----:B------:R-:W-:-:S04]  /*0630*/  LOP3.LUT R10, R10, 0x3f800000, RZ, 0xfc, !PT ;  /* 0x3f8000000a0a7812 */ /* 0x000fc800078efcff */
[----:B------:R-:W0:Y:S01]  /*0640*/  MUFU.RCP R11, R10 ;  /* 0x0000000a000b7308 */ /* 0x000e220000001000 */
[----:B------:R-:W-:Y:S01]  /*0650*/  SHF.L.U32 R15, R14, R9, RZ ;  /* 0x000000090e0f7219 */ /* 0x000fe200000006ff */
[----:B0-----:R-:W-:-:S04]  /*0660*/  FFMA R12, R10, R11, -1 ;  /* 0xbf8000000a0c7423 */ /* 0x001fc8000000000b */
[----:B------:R-:W-:-:S04]  /*0670*/  FADD.FTZ R12, -R12, -RZ ;  /* 0x800000ff0c0c7221 */ /* 0x000fc80000010100 */
[CCC-:B------:R-:W-:Y:S01]  /*0680*/  FFMA.RM R13, R11.reuse, R12.reuse, R11.reuse ;  /* 0x0000000c0b0d7223 */ /* 0x1c0fe2000000400b */
[----:B------:R-:W-:-:S04]  /*0690*/  FFMA.RP R12, R11, R12, R11 ;  /* 0x0000000c0b0c7223 */ /* 0x000fc8000000800b */
[C---:B------:R-:W-:Y:S02]  /*06a0*/  LOP3.LUT R11, R13.reuse, 0x7fffff, RZ, 0xc0, !PT ;  /* 0x007fffff0d0b7812 */ /* 0x040fe400078ec0ff */
[----:B------:R-:W-:Y:S02]  /*06b0*/  FSETP.NEU.FTZ.AND P0, PT, R13, R12, PT ;  /* 0x0000000c0d00720b */ /* 0x000fe40003f1d000 */
[----:B------:R-:W-:Y:S02]  /*06c0*/  LOP3.LUT R12, R11, 0x800000, RZ, 0xfc, !PT ;  /* 0x008000000b0c7812 */ /* 0x000fe400078efcff */
[----:B------:R-:W-:Y:S02]  /*06d0*/  SEL R11, RZ, 0xffffffff, !P0 ;  /* 0xffffffffff0b7807 */ /* 0x000fe40004000000 */
[----:B------:R-:W-:Y:S02]  /*06e0*/  LOP3.LUT R10, R15, R12, RZ, 0xc0, !PT ;  /* 0x0000000c0f0a7212 */ /* 0x000fe400078ec0ff */
[----:B------:R-:W-:-:S02]  /*06f0*/  IADD3 R11, PT, PT, -R11, RZ, RZ ;  /* 0x000000ff0b0b7210 */ /* 0x000fc40007ffe1ff */
[-C--:B------:R-:W-:Y:S02]  /*0700*/  SHF.R.U32.HI R10, RZ, R9.reuse, R10 ;  /* 0x00000009ff0a7219 */ /* 0x080fe4000001160a */
[----:B------:R-:W-:Y:S02]  /*0710*/  LOP3.LUT P1, RZ, R11, R9, R12, 0xf8, !PT ;  /* 0x000000090bff7212 */ /* 0x000fe4000782f80c */
[C---:B------:R-:W-:Y:S02]  /*0720*/  LOP3.LUT P0, RZ, R10.reuse, 0x1, RZ, 0xc0, !PT ;  /* 0x000000010aff7812 */ /* 0x040fe4000780c0ff */
[----:B------:R-:W-:-:S04]  /*0730*/  LOP3.LUT P2, RZ, R10, 0x2, RZ, 0xc0, !PT ;  /* 0x000000020aff7812 */ /* 0x000fc8000784c0ff */
[----:B------:R-:W-:Y:S02]  /*0740*/  PLOP3.LUT P0, PT, P0, P1, P2, 0xe0, 0x0 ;  /* 0x000000000000781c */ /* 0x000fe40000703c20 */
[----:B------:R-:W-:Y:S02]  /*0750*/  LOP3.LUT P1, RZ, R0, 0x7fffff, RZ, 0xc0, !PT ;  /* 0x007fffff00ff7812 */ /* 0x000fe4000782c0ff */
[----:B------:R-:W-:-:S04]  /*0760*/  SEL R9, RZ, 0x1, !P0 ;  /* 0x00000001ff097807 */ /* 0x000fc80004000000 */
[----:B------:R-:W-:-:S04]  /*0770*/  IADD3 R9, PT, PT, -R9, RZ, RZ ;  /* 0x000000ff09097210 */ /* 0x000fc80007ffe1ff */
[----:B------:R-:W-:Y:S02]  /*0780*/  ISETP.GE.AND P0, PT, R9, RZ, PT ;  /* 0x000000ff0900720c */ /* 0x000fe40003f06270 */
[----:B------:R-:W-:-:S04]  /*0790*/  IADD3 R9, PT, PT, R2, -0xfc, RZ ;  /* 0xffffff0402097810 */ /* 0x000fc80007ffe0ff */
[----:B------:R-:W-:-:S07]  /*07a0*/  SHF.R.U32.HI R9, RZ, R9, R12 ;  /* 0x00000009ff097219 */ /* 0x000fce000001160c */
[----:B------:R-:W-:-:S04]  /*07b0*/  @!P0 IADD3 R9, PT, PT, R9, 0x1, RZ ;  /* 0x0000000109098810 */ /* 0x000fc80007ffe0ff */
[----:B------:R-:W-:-:S04]  /*07c0*/  @!P1 SHF.L.U32 R9, R9, 0x1, RZ ;  /* 0x0000000109099819 */ /* 0x000fc800000006ff */
[----:B------:R-:W-:Y:S01]  /*07d0*/  LOP3.LUT R9, R9, 0x80000000, R0, 0xf8, !PT ;  /* 0x8000000009097812 */ /* 0x000fe200078ef800 */
[----:B------:R-:W-:Y:S06]  /*07e0*/  BRA `(.L_x_5) ;  /* 0x0000000000047947 */ /* 0x000fec0003800000 */
.L_x_6:
[----:B------:R0:W1:Y:S02]  /*07f0*/  MUFU.RCP R9, R0 ;  /* 0x0000000000097308 */ /* 0x0000640000001000 */
.L_x_5:
[----:B------:R-:W-:Y:S05]  /*0800*/  BSYNC.RECONVERGENT B1 ;  /* 0x0000000000017941 */ /* 0x000fea0003800200 */
.L_x_3:
[----:B-1----:R-:W-:Y:S01]  /*0810*/  MOV R11, R9 ;  /* 0x00000009000b7202 */ /* 0x002fe20000000f00 */
[----:B------:R-:W-:-:S04]  /*0820*/  HFMA2 R9, -RZ, RZ, 0, 0 ;  /* 0x00000000ff097431 */ /* 0x000fc800000001ff */
[----:B0-----:R-:W-:Y:S05]  /*0830*/  RET.REL.NODEC R8 `(_Z21swiglu_tile_64_kernelPfS_S_) ;  /* 0xfffffff408f07950 */ /* 0x001fea0003c3ffff */
.L_x_7:
[----:B------:R-:W-:-:S00]  /*0840*/  BRA `(.L_x_7) ;  /* 0xfffffffc00fc7947 */ /* 0x000fc0000383ffff */
[----:B------:R-:W-:-:S00]  /*0850*/  NOP ;  /* 0x0000000000007918 */ /* 0x000fc00000000000 */
        /* <DEDUP_REMOVED lines=10> */
.L_x_8:


//--------------------- .nv.shared.reserved.0     --------------------------
	.section	.nv.shared.reserved.0,"aw",@nobits
	.weak		__nv_reservedSMEM_offset_0_alias
	.size		__nv_reservedSMEM_offset_0_alias, 0, 64
	.other		__nv_reservedSMEM_offset_0_alias,@"STO_CUDA_RESERVED_SHARED STV_DEFAULT"
__nv_reservedSMEM_offset_0_alias:
	.zero		0
	.zero		64


//--------------------- .nv.global                --------------------------
	.section	.nv.global,"aw",@nobits
	.align	4
.nv.global:
	.type		neg_gate,@object
	.size		neg_gate,(gate_silu - neg_gate)
neg_gate:
	.zero		32768
	.type		gate_silu,@object
	.size		gate_silu,(gate - gate_silu)
gate_silu:
	.zero		32768
	.type		gate,@object
	.size		gate,(one_plus_exp - gate)
gate:
	.zero		32768
	.type		one_plus_exp,@object
	.size		one_plus_exp,(exp_neg_gate - one_plus_exp)
one_plus_exp:
	.zero		32768
	.type		exp_neg_gate,@object
	.size		exp_neg_gate,(result - exp_neg_gate)
exp_neg_gate:
	.zero		32768
	.type		result,@object
	.size		result,(up - result)
result:
	.zero		32768
	.type		up,@object
	.size		up,(sigmoid_gate - up)
up:
	.zero		32768
	.type		sigmoid_gate,@object
	.size		sigmoid_gate,(.L_5 - sigmoid_gate)
sigmoid_gate:
	.zero		32768
.L_5:


//--------------------- .nv.constant0._Z21swiglu_tile_64_kernelPfS_S_ --------------------------
	.section	.nv.constant0._Z21swiglu_tile_64_kernelPfS_S_,"a",@progbits
	.sectionflags	@""
	.align	4
.nv.constant0._Z21swiglu_tile_64_kernelPfS_S_:
	.zero		920


//--------------------- SYMBOLS --------------------------

	.type		.nv.reservedSmem.offset0,@object
	.size		.nv.reservedSmem.offset0,0x4
